//
// Generated by NVIDIA NVVM Compiler
//
// Compiler Build ID: CL-36424714
// Cuda compilation tools, release 13.0, V13.0.88
// Based on NVVM 20.0.0
//

.version 9.0
.target sm_100
.address_size 64

	// .globl	_Z9aggregatePiS_PfS0_

.visible .entry _Z9aggregatePiS_PfS0_(
	.param .u64 .ptr .align 1 _Z9aggregatePiS_PfS0__param_0,
	.param .u64 .ptr .align 1 _Z9aggregatePiS_PfS0__param_1,
	.param .u64 .ptr .align 1 _Z9aggregatePiS_PfS0__param_2,
	.param .u64 .ptr .align 1 _Z9aggregatePiS_PfS0__param_3
)
{
	.reg .pred 	%p<14>;
	.reg .b32 	%r<51>;
	.reg .b32 	%f<11>;
	.reg .b64 	%rd<38>;

	ld.param.u64 	%rd10, [_Z9aggregatePiS_PfS0__param_0];
	ld.param.u64 	%rd11, [_Z9aggregatePiS_PfS0__param_1];
	ld.param.u64 	%rd12, [_Z9aggregatePiS_PfS0__param_2];
	ld.param.u64 	%rd13, [_Z9aggregatePiS_PfS0__param_3];
	cvta.to.global.u64 	%rd1, %rd13;
	cvta.to.global.u64 	%rd2, %rd12;
	mov.u32 	%r29, %tid.x;
	mov.u32 	%r30, %ctaid.x;
	mov.u32 	%r1, %ntid.x;
	mad.lo.s32 	%r45, %r30, %r1, %r29;
	setp.gt.s32 	%p1, %r45, 9;
	@%p1 bra 	$L__BB0_17;
	mov.u32 	%r31, %tid.y;
	mov.u32 	%r32, %ctaid.y;
	mov.u32 	%r33, %ntid.y;
	mad.lo.s32 	%r3, %r32, %r33, %r31;
	mov.u32 	%r34, %nctaid.y;
	mul.lo.s32 	%r4, %r33, %r34;
	mov.u32 	%r35, %nctaid.x;
	mul.lo.s32 	%r5, %r1, %r35;
	add.s32 	%r6, %r3, %r4;
	max.u32 	%r36, %r6, 16;
	setp.lt.u32 	%p2, %r6, 16;
	selp.u32 	%r37, 1, 0, %p2;
	add.s32 	%r38, %r6, %r37;
	sub.s32 	%r39, %r36, %r38;
	div.u32 	%r40, %r39, %r4;
	add.s32 	%r7, %r40, %r37;
	and.b32  	%r8, %r7, 3;
	add.s32 	%r9, %r6, %r4;
	shl.b32 	%r10, %r4, 2;
	mul.wide.u32 	%rd3, %r10, 3;
	cvta.to.global.u64 	%rd4, %rd11;
	cvta.to.global.u64 	%rd5, %rd10;
	cvt.u64.u32 	%rd21, %r10;
$L__BB0_2:
	setp.gt.u32 	%p3, %r3, 15;
	mul.wide.s32 	%rd14, %r45, 4;
	add.s64 	%rd15, %rd4, %rd14;
	ld.global.u32 	%r49, [%rd15];
	ld.global.u32 	%r13, [%rd15+4];
	@%p3 bra 	$L__BB0_10;
	setp.eq.s32 	%p4, %r8, 3;
	shl.b32 	%r14, %r45, 4;
	mov.u32 	%r46, %r3;
	@%p4 bra 	$L__BB0_7;
	setp.eq.s32 	%p5, %r8, 0;
	add.s32 	%r41, %r14, %r3;
	mul.wide.s32 	%rd16, %r41, 4;
	add.s64 	%rd6, %rd2, %rd16;
	ld.global.f32 	%f1, [%rd6];
	add.s64 	%rd7, %rd1, %rd16;
	st.global.f32 	[%rd7], %f1;
	mov.u32 	%r46, %r6;
	@%p5 bra 	$L__BB0_7;
	cvt.u64.u32 	%rd17, %r10;
	setp.eq.s32 	%p6, %r8, 1;
	add.s64 	%rd8, %rd6, %rd17;
	ld.global.f32 	%f2, [%rd8];
	add.s64 	%rd9, %rd7, %rd17;
	st.global.f32 	[%rd9], %f2;
	mov.u32 	%r46, %r9;
	@%p6 bra 	$L__BB0_7;
	add.s32 	%r46, %r9, %r4;
	cvt.u64.u32 	%rd18, %r10;
	add.s64 	%rd19, %rd8, %rd18;
	ld.global.f32 	%f3, [%rd19];
	add.s64 	%rd20, %rd9, %rd18;
	st.global.f32 	[%rd20], %f3;
$L__BB0_7:
	setp.lt.u32 	%p7, %r7, 3;
	@%p7 bra 	$L__BB0_10;
	add.s32 	%r47, %r46, %r14;
$L__BB0_9:
	mul.wide.s32 	%rd22, %r47, 4;
	add.s64 	%rd23, %rd1, %rd22;
	add.s64 	%rd24, %rd2, %rd22;
	ld.global.f32 	%f4, [%rd24];
	st.global.f32 	[%rd23], %f4;
	add.s64 	%rd25, %rd24, %rd21;
	ld.global.f32 	%f5, [%rd25];
	add.s64 	%rd26, %rd23, %rd21;
	st.global.f32 	[%rd26], %f5;
	mul.wide.u32 	%rd27, %r10, 2;
	add.s64 	%rd28, %rd24, %rd27;
	ld.global.f32 	%f6, [%rd28];
	add.s64 	%rd29, %rd23, %rd27;
	st.global.f32 	[%rd29], %f6;
	add.s64 	%rd30, %rd24, %rd3;
	ld.global.f32 	%f7, [%rd30];
	add.s64 	%rd31, %rd23, %rd3;
	st.global.f32 	[%rd31], %f7;
	add.s32 	%r46, %r46, %r10;
	add.s32 	%r47, %r47, %r10;
	setp.lt.u32 	%p8, %r46, 16;
	@%p8 bra 	$L__BB0_9;
$L__BB0_10:
	setp.ge.s32 	%p9, %r49, %r13;
	@%p9 bra 	$L__BB0_16;
	shl.b32 	%r18, %r45, 4;
$L__BB0_12:
	setp.gt.u32 	%p10, %r3, 15;
	@%p10 bra 	$L__BB0_15;
	mul.wide.s32 	%rd32, %r49, 4;
	add.s64 	%rd33, %rd5, %rd32;
	ld.global.u32 	%r42, [%rd33];
	shl.b32 	%r24, %r42, 4;
	mov.u32 	%r50, %r3;
$L__BB0_14:
	add.s32 	%r43, %r24, %r50;
	mul.wide.s32 	%rd34, %r43, 4;
	add.s64 	%rd35, %rd2, %rd34;
	ld.global.f32 	%f8, [%rd35];
	add.s32 	%r44, %r18, %r50;
	mul.wide.s32 	%rd36, %r44, 4;
	add.s64 	%rd37, %rd1, %rd36;
	ld.global.f32 	%f9, [%rd37];
	add.f32 	%f10, %f8, %f9;
	st.global.f32 	[%rd37], %f10;
	add.s32 	%r50, %r50, %r4;
	setp.lt.u32 	%p11, %r50, 16;
	@%p11 bra 	$L__BB0_14;
$L__BB0_15:
	add.s32 	%r49, %r49, 1;
	setp.ne.s32 	%p12, %r49, %r13;
	@%p12 bra 	$L__BB0_12;
$L__BB0_16:
	add.s32 	%r45, %r45, %r5;
	setp.lt.s32 	%p13, %r45, 10;
	@%p13 bra 	$L__BB0_2;
$L__BB0_17:
	ret;

}


// ===== COMPILED SASS (sm_100) =====

	.target	sm_100

	.elftype	@"ET_EXEC"


//--------------------- .note.nv.tkinfo           --------------------------
	.section	.note.nv.tkinfo,"",@"SHT_NOTE"
	.sectionflags	@"SHF_NOTE_NV_TKINFO"
	.tkinfo
        /*0018*/ 	.word	0x00000002
        /*0030*/ 	.string	""
        /*0030*/ 	.string	"ptxas"
        /*0030*/ 	.string	"Cuda compilation tools, release 13.0, V13.0.88"
        /*0030*/ 	.string	"Build cuda_13.0.r13.0/compiler.36424714_0"
        /*0030*/ 	.string	"-arch sm_100 -m 64 "



//--------------------- .note.nv.cuinfo           --------------------------
	.section	.note.nv.cuinfo,"",@"SHT_NOTE"
	.sectionflags	@"SHF_NOTE_NV_CUINFO"
        /*0018*/ 	.short	0x0002
        /*001a*/ 	.short	0x0064
        /*001c*/ 	.short	0x0082
	.zero		2


//--------------------- .nv.info                  --------------------------
	.section	.nv.info,"",@"SHT_CUDA_INFO"
	.align	4


	//----- nvinfo : EIATTR_REGCOUNT
	.align		4
        /*0000*/ 	.byte	0x04, 0x2f
        /*0002*/ 	.short	(.L_1 - .L_0)
	.align		4
.L_0:
        /*0004*/ 	.word	index@(_Z9aggregatePiS_PfS0_)
        /*0008*/ 	.word	0x00000020


	//----- nvinfo : EIATTR_FRAME_SIZE
	.align		4
.L_1:
        /*000c*/ 	.byte	0x04, 0x11
        /*000e*/ 	.short	(.L_3 - .L_2)
	.align		4
.L_2:
        /*0010*/ 	.word	index@(_Z9aggregatePiS_PfS0_)
        /*0014*/ 	.word	0x00000000


	//----- nvinfo : EIATTR_MIN_STACK_SIZE
	.align		4
.L_3:
        /*0018*/ 	.byte	0x04, 0x12
        /*001a*/ 	.short	(.L_5 - .L_4)
	.align		4
.L_4:
        /*001c*/ 	.word	index@(_Z9aggregatePiS_PfS0_)
        /*0020*/ 	.word	0x00000000
.L_5:


//--------------------- .nv.compat                --------------------------
	.section	.nv.compat,"",@"SHT_CUDA_COMPAT_INFO"
	.align	4
        /*0000*/ 	.byte	0x02, 0x09, 0x00, 0x00, 0x02, 0x02, 0x01, 0x00, 0x02, 0x05, 0x05, 0x00, 0x03, 0x07, 0x01, 0x01
        /*0010*/ 	.byte	0x02, 0x03, 0x00, 0x00, 0x02, 0x06, 0x01, 0x00, 0x04, 0x0b, 0x08, 0x00, 0x09, 0x00, 0x00, 0x00
        /*0020*/ 	.byte	0x00, 0x00, 0x00, 0x00


//--------------------- .nv.info._Z9aggregatePiS_PfS0_ --------------------------
	.section	.nv.info._Z9aggregatePiS_PfS0_,"",@"SHT_CUDA_INFO"
	.sectionflags	@""
	.align	4


	//----- nvinfo : EIATTR_CUDA_API_VERSION
	.align		4
        /*0000*/ 	.byte	0x04, 0x37
        /*0002*/ 	.short	(.L_7 - .L_6)
.L_6:
        /*0004*/ 	.word	0x00000082


	//----- nvinfo : EIATTR_KPARAM_INFO
	.align		4
.L_7:
        /*0008*/ 	.byte	0x04, 0x17
        /*000a*/ 	.short	(.L_9 - .L_8)
.L_8:
        /*000c*/ 	.word	0x00000000
        /*0010*/ 	.short	0x0003
        /*0012*/ 	.short	0x0018
        /*0014*/ 	.byte	0x00, 0xf5, 0x21, 0x00


	//----- nvinfo : EIATTR_KPARAM_INFO
	.align		4
.L_9:
        /*0018*/ 	.byte	0x04, 0x17
        /*001a*/ 	.short	(.L_11 - .L_10)
.L_10:
        /*001c*/ 	.word	0x00000000
        /*0020*/ 	.short	0x0002
        /*0022*/ 	.short	0x0010
        /*0024*/ 	.byte	0x00, 0xf5, 0x21, 0x00


	//----- nvinfo : EIATTR_KPARAM_INFO
	.align		4
.L_11:
        /*0028*/ 	.byte	0x04, 0x17
        /*002a*/ 	.short	(.L_13 - .L_12)
.L_12:
        /*002c*/ 	.word	0x00000000
        /*0030*/ 	.short	0x0001
        /*0032*/ 	.short	0x0008
        /*0034*/ 	.byte	0x00, 0xf5, 0x21, 0x00


	//----- nvinfo : EIATTR_KPARAM_INFO
	.align		4
.L_13:
        /*0038*/ 	.byte	0x04, 0x17
        /*003a*/ 	.short	(.L_15 - .L_14)
.L_14:
        /*003c*/ 	.word	0x00000000
        /*0040*/ 	.short	0x0000
        /*0042*/ 	.short	0x0000
        /*0044*/ 	.byte	0x00, 0xf5, 0x21, 0x00


	//----- nvinfo : EIATTR_SPARSE_MMA_MASK
	.align		4
.L_15:
        /*0048*/ 	.byte	0x03, 0x50
        /*004a*/ 	.short	0x0000


	//----- nvinfo : EIATTR_MAXREG_COUNT
	.align		4
        /*004c*/ 	.byte	0x03, 0x1b
        /*004e*/ 	.short	0x00ff


	//----- nvinfo : EIATTR_MERCURY_ISA_VERSION
	.align		4
        /*0050*/ 	.byte	0x03, 0x5f
        /*0052*/ 	.short	0x0101


	//----- nvinfo : EIATTR_VRC_CTA_INIT_COUNT
	.align		4
        /*0054*/ 	.byte	0x02, 0x4a
	.zero		1
	.zero		1


	//----- nvinfo : EIATTR_EXIT_INSTR_OFFSETS
	.align		4
        /*0058*/ 	.byte	0x04, 0x1c
        /*005a*/ 	.short	(.L_17 - .L_16)


	//   ....[0]....
.L_16:
        /*005c*/ 	.word	0x00000060


	//   ....[1]....
        /*0060*/ 	.word	0x000008c0


	//----- nvinfo : EIATTR_CRS_STACK_SIZE
	.align		4
.L_17:
        /*0064*/ 	.byte	0x04, 0x1e
        /*0066*/ 	.short	(.L_19 - .L_18)
.L_18:
        /*0068*/ 	.word	0x00000000


	//----- nvinfo : EIATTR_CBANK_PARAM_SIZE
	.align		4
.L_19:
        /*006c*/ 	.byte	0x03, 0x19
        /*006e*/ 	.short	0x0020


	//----- nvinfo : EIATTR_PARAM_CBANK
	.align		4
        /*0070*/ 	.byte	0x04, 0x0a
        /*0072*/ 	.short	(.L_21 - .L_20)
	.align		4
.L_20:
        /*0074*/ 	.word	index@(.nv.constant0._Z9aggregatePiS_PfS0_)
        /*0078*/ 	.short	0x0380
        /*007a*/ 	.short	0x0020


	//----- nvinfo : EIATTR_SW_WAR
	.align		4
.L_21:
        /*007c*/ 	.byte	0x04, 0x36
        /*007e*/ 	.short	(.L_23 - .L_22)
.L_22:
        /*0080*/ 	.word	0x00000008
.L_23:


//--------------------- .nv.callgraph             --------------------------
	.section	.nv.callgraph,"",@"SHT_CUDA_CALLGRAPH"
	.align	4
	.sectionentsize	8
	.align		4
        /*0000*/ 	.word	0x00000000
	.align		4
        /*0004*/ 	.word	0xffffffff
	.align		4
        /*0008*/ 	.word	0x00000000
	.align		4
        /*000c*/ 	.word	0xfffffffe
	.align		4
        /*0010*/ 	.word	0x00000000
	.align		4
        /*0014*/ 	.word	0xfffffffd
	.align		4
        /*0018*/ 	.word	0x00000000
	.align		4
        /*001c*/ 	.word	0xfffffffc


//--------------------- .text._Z9aggregatePiS_PfS0_ --------------------------
	.section	.text._Z9aggregatePiS_PfS0_,"ax",@progbits
	.align	128
        .global         _Z9aggregatePiS_PfS0_
        .type           _Z9aggregatePiS_PfS0_,@function
        .size           _Z9aggregatePiS_PfS0_,(.L_x_13 - _Z9aggregatePiS_PfS0_)
        .other          _Z9aggregatePiS_PfS0_,@"STO_CUDA_ENTRY STV_DEFAULT"
_Z9aggregatePiS_PfS0_:
.text._Z9aggregatePiS_PfS0_:
[----:B------:R-:W-:Y:S01]  /*0000*/  LDC R1, c[0x0][0x37c] ;  /* 0x0000df00ff017b82 */ /* 0x000fe20000000800 */
[----:B------:R-:W0:Y:S07]  /*0010*/  S2R R4, SR_TID.X ;  /* 0x0000000000047919 */ /* 0x000e2e0000002100 */
[----:B------:R-:W0:Y:S08]  /*0020*/  S2UR UR4, SR_CTAID.X ;  /* 0x00000000000479c3 */ /* 0x000e300000002500 */
[----:B------:R-:W0:Y:S02]  /*0030*/  LDC R11, c[0x0][0x360] ;  /* 0x0000d800ff0b7b82 */ /* 0x000e240000000800 */
[----:B0-----:R-:W-:-:S05]  /*0040*/  IMAD R4, R11, UR4, R4 ;  /* 0x000000040b047c24 */ /* 0x001fca000f8e0204 */
[----:B------:R-:W-:-:S13]  /*0050*/  ISETP.GT.AND P0, PT, R4, 0x9, PT ;  /* 0x000000090400780c */ /* 0x000fda0003f04270 */
[----:B------:R-:W-:Y:S05]  /*0060*/  @P0 EXIT ;  /* 0x000000000000094d */ /* 0x000fea0003800000 */
[----:B------:R-:W0:Y:S01]  /*0070*/  LDC R2, c[0x0][0x364] ;  /* 0x0000d900ff027b82 */ /* 0x000e220000000800 */
[----:B------:R-:W0:Y:S01]  /*0080*/  LDCU UR4, c[0x0][0x374] ;  /* 0x00006e80ff0477ac */ /* 0x000e220008000800 */
[----:B------:R-:W1:Y:S01]  /*0090*/  S2R R3, SR_TID.Y ;  /* 0x0000000000037919 */ /* 0x000e620000002200 */
[----:B------:R-:W2:Y:S01]  /*00a0*/  LDCU.64 UR6, c[0x0][0x358] ;  /* 0x00006b00ff0677ac */ /* 0x000ea20008000a00 */
[----:B0-----:R-:W-:-:S04]  /*00b0*/  IMAD R0, R2, UR4, RZ ;  /* 0x0000000402007c24 */ /* 0x001fc8000f8e02ff */
[----:B------:R-:W1:Y:S01]  /*00c0*/  S2UR UR4, SR_CTAID.Y ;  /* 0x00000000000479c3 */ /* 0x000e620000002600 */
[----:B------:R-:W0:Y:S01]  /*00d0*/  I2F.U32.RP R9, R0 ;  /* 0x0000000000097306 */ /* 0x000e220000209000 */
[----:B------:R-:W-:Y:S01]  /*00e0*/  IMAD.MOV R13, RZ, RZ, -R0 ;  /* 0x000000ffff0d7224 */ /* 0x000fe200078e0a00 */
[----:B------:R-:W-:-:S06]  /*00f0*/  ISETP.NE.U32.AND P2, PT, R0, RZ, PT ;  /* 0x000000ff0000720c */ /* 0x000fcc0003f45070 */
[----:B0-----:R-:W0:Y:S01]  /*0100*/  MUFU.RCP R9, R9 ;  /* 0x0000000900097308 */ /* 0x001e220000001000 */
[----:B-1----:R-:W-:Y:S01]  /*0110*/  IMAD R3, R2, UR4, R3 ;  /* 0x0000000402037c24 */ /* 0x002fe2000f8e0203 */
[----:B------:R-:W1:Y:S04]  /*0120*/  LDCU UR4, c[0x0][0x370] ;  /* 0x00006e00ff0477ac */ /* 0x000e680008000800 */
[----:B------:R-:W-:-:S04]  /*0130*/  IADD3 R5, PT, PT, R3, R0, RZ ;  /* 0x0000000003057210 */ /* 0x000fc80007ffe0ff */
[----:B------:R-:W-:Y:S01]  /*0140*/  ISETP.GE.U32.AND P0, PT, R5, 0x10, PT ;  /* 0x000000100500780c */ /* 0x000fe20003f06070 */
[----:B0-----:R-:W-:Y:S01]  /*0150*/  VIADD R6, R9, 0xffffffe ;  /* 0x0ffffffe09067836 */ /* 0x001fe20000000000 */
[----:B------:R-:W-:Y:S02]  /*0160*/  VIMNMX.U32 R2, PT, PT, R5, 0x10, !PT ;  /* 0x0000001005027848 */ /* 0x000fe40007fe0000 */
[----:B------:R-:W-:Y:S01]  /*0170*/  SEL R8, RZ, 0x1, P0 ;  /* 0x00000001ff087807 */ /* 0x000fe20000000000 */
[----:B------:R0:W3:Y:S02]  /*0180*/  F2I.FTZ.U32.TRUNC.NTZ R7, R6 ;  /* 0x0000000600077305 */ /* 0x0000e4000021f000 */
[----:B0-----:R-:W-:Y:S02]  /*0190*/  IMAD.MOV.U32 R6, RZ, RZ, RZ ;  /* 0x000000ffff067224 */ /* 0x001fe400078e00ff */
[----:B---3--:R-:W-:-:S04]  /*01a0*/  IMAD R13, R13, R7, RZ ;  /* 0x000000070d0d7224 */ /* 0x008fc800078e02ff */
[----:B------:R-:W-:Y:S01]  /*01b0*/  IMAD.HI.U32 R10, R7, R13, R6 ;  /* 0x0000000d070a7227 */ /* 0x000fe200078e0006 */
[----:B------:R-:W-:-:S03]  /*01c0*/  IADD3 R7, PT, PT, R2, -R5, -R8 ;  /* 0x8000000502077210 */ /* 0x000fc60007ffe808 */
[----:B------:R-:W-:Y:S02]  /*01d0*/  IMAD.SHL.U32 R6, R0, 0x4, RZ ;  /* 0x0000000400067824 */ /* 0x000fe400078e00ff */
[----:B------:R-:W-:-:S04]  /*01e0*/  IMAD.HI.U32 R9, R10, R7, RZ ;  /* 0x000000070a097227 */ /* 0x000fc800078e00ff */
[----:B------:R-:W-:-:S04]  /*01f0*/  IMAD.MOV R2, RZ, RZ, -R9 ;  /* 0x000000ffff027224 */ /* 0x000fc800078e0a09 */
[----:B------:R-:W-:-:S05]  /*0200*/  IMAD R7, R0, R2, R7 ;  /* 0x0000000200077224 */ /* 0x000fca00078e0207 */
[----:B------:R-:W-:-:S13]  /*0210*/  ISETP.GE.U32.AND P0, PT, R7, R0, PT ;  /* 0x000000000700720c */ /* 0x000fda0003f06070 */
[----:B------:R-:W-:Y:S01]  /*0220*/  @P0 IADD3 R7, PT, PT, -R0, R7, RZ ;  /* 0x0000000700070210 */ /* 0x000fe20007ffe1ff */
[----:B------:R-:W-:-:S03]  /*0230*/  @P0 VIADD R9, R9, 0x1 ;  /* 0x0000000109090836 */ /* 0x000fc60000000000 */
[----:B------:R-:W-:Y:S01]  /*0240*/  ISETP.GE.U32.AND P1, PT, R7, R0, PT ;  /* 0x000000000700720c */ /* 0x000fe20003f26070 */
[----:B-1----:R-:W-:-:S12]  /*0250*/  IMAD R7, R11, UR4, RZ ;  /* 0x000000040b077c24 */ /* 0x002fd8000f8e02ff */
[----:B------:R-:W-:Y:S01]  /*0260*/  @P1 VIADD R9, R9, 0x1 ;  /* 0x0000000109091836 */ /* 0x000fe20000000000 */
[----:B------:R-:W-:-:S04]  /*0270*/  @!P2 LOP3.LUT R9, RZ, R0, RZ, 0x33, !PT ;  /* 0x00000000ff09a212 */ /* 0x000fc800078e33ff */
[----:B------:R-:W-:Y:S02]  /*0280*/  IADD3 R2, PT, PT, R8, R9, RZ ;  /* 0x0000000908027210 */ /* 0x000fe40007ffe0ff */
[----:B------:R-:W-:Y:S02]  /*0290*/  IADD3 R9, PT, PT, R0, R5, RZ ;  /* 0x0000000500097210 */ /* 0x000fe40007ffe0ff */
[----:B--2---:R-:W-:-:S07]  /*02a0*/  LOP3.LUT R8, R2, 0x3, RZ, 0xc0, !PT ;  /* 0x0000000302087812 */ /* 0x004fce00078ec0ff */
.L_x_11:
[----:B012---:R-:W0:Y:S02]  /*02b0*/  LDC.64 R10, c[0x0][0x388] ;  /* 0x0000e200ff0a7b82 */ /* 0x007e240000000a00 */
[----:B0-----:R-:W-:-:S05]  /*02c0*/  IMAD.WIDE R10, R4, 0x4, R10 ;  /* 0x00000004040a7825 */ /* 0x001fca00078e020a */
[----:B------:R0:W5:Y:S04]  /*02d0*/  LDG.E R26, desc[UR6][R10.64] ;  /* 0x000000060a1a7981 */ /* 0x000168000c1e1900 */
[----:B------:R0:W5:Y:S01]  /*02e0*/  LDG.E R27, desc[UR6][R10.64+0x4] ;  /* 0x000004060a1b7981 */ /* 0x000162000c1e1900 */
[----:B------:R-:W-:Y:S01]  /*02f0*/  ISETP.GT.U32.AND P0, PT, R3, 0xf, PT ;  /* 0x0000000f0300780c */ /* 0x000fe20003f04070 */
[----:B------:R-:W-:-:S12]  /*0300*/  BSSY.RECONVERGENT B0, `(.L_x_0) ;  /* 0x000003c000007945 */ /* 0x000fd80003800200 */
[----:B0--34-:R-:W-:Y:S05]  /*0310*/  @P0 BRA `(.L_x_1) ;  /* 0x0000000000e80947 */ /* 0x019fea0003800000 */
[----:B------:R-:W-:Y:S01]  /*0320*/  ISETP.NE.AND P0, PT, R8, 0x3, PT ;  /* 0x000000030800780c */ /* 0x000fe20003f05270 */
[----:B------:R-:W-:Y:S01]  /*0330*/  BSSY.RECONVERGENT B1, `(.L_x_2) ;  /* 0x000001d000017945 */ /* 0x000fe20003800200 */
[----:B------:R-:W-:-:S11]  /*0340*/  IMAD.MOV.U32 R28, RZ, RZ, R3 ;  /* 0x000000ffff1c7224 */ /* 0x000fd600078e0003 */
[----:B------:R-:W-:Y:S05]  /*0350*/  @!P0 BRA `(.L_x_3) ;  /* 0x0000000000688947 */ /* 0x000fea0003800000 */
[----:B------:R-:W0:Y:S01]  /*0360*/  LDC.64 R12, c[0x0][0x390] ;  /* 0x0000e400ff0c7b82 */ /* 0x000e220000000a00 */
[----:B------:R-:W-:-:S07]  /*0370*/  LEA R15, R4, R3, 0x4 ;  /* 0x00000003040f7211 */ /* 0x000fce00078e20ff */
[----:B------:R-:W1:Y:S01]  /*0380*/  LDC.64 R10, c[0x0][0x398] ;  /* 0x0000e600ff0a7b82 */ /* 0x000e620000000a00 */
[----:B0-----:R-:W-:-:S05]  /*0390*/  IMAD.WIDE R12, R15, 0x4, R12 ;  /* 0x000000040f0c7825 */ /* 0x001fca00078e020c */
[----:B------:R-:W2:Y:S01]  /*03a0*/  LDG.E R17, desc[UR6][R12.64] ;  /* 0x000000060c117981 */ /* 0x000ea2000c1e1900 */
[----:B------:R-:W-:Y:S01]  /*03b0*/  ISETP.NE.AND P0, PT, R8, RZ, PT ;  /* 0x000000ff0800720c */ /* 0x000fe20003f05270 */
[----:B------:R-:W-:Y:S02]  /*03c0*/  IMAD.MOV.U32 R28, RZ, RZ, R5 ;  /* 0x000000ffff1c7224 */ /* 0x000fe400078e0005 */
[----:B-1----:R-:W-:-:S05]  /*03d0*/  IMAD.WIDE R10, R15, 0x4, R10 ;  /* 0x000000040f0a7825 */ /* 0x002fca00078e020a */
[----:B--2---:R0:W-:Y:S05]  /*03e0*/  STG.E desc[UR6][R10.64], R17 ;  /* 0x000000110a007986 */ /* 0x0041ea000c101906 */
[----:B------:R-:W-:Y:S05]  /*03f0*/  @!P0 BRA `(.L_x_3) ;  /* 0x0000000000408947 */ /* 0x000fea0003800000 */
[----:B------:R-:W-:-:S04]  /*0400*/  IADD3 R12, P0, PT, R6, R12, RZ ;  /* 0x0000000c060c7210 */ /* 0x000fc80007f1e0ff */
[----:B------:R-:W-:-:S05]  /*0410*/  IADD3.X R13, PT, PT, RZ, R13, RZ, P0, !PT ;  /* 0x0000000dff0d7210 */ /* 0x000fca00007fe4ff */
[----:B------:R-:W2:Y:S01]  /*0420*/  LDG.E R15, desc[UR6][R12.64] ;  /* 0x000000060c0f7981 */ /* 0x000ea2000c1e1900 */
[----:B0-----:R-:W-:Y:S02]  /*0430*/  IADD3 R10, P0, PT, R6, R10, RZ ;  /* 0x0000000a060a7210 */ /* 0x001fe40007f1e0ff */
[----:B------:R-:W-:-:S03]  /*0440*/  MOV R28, R9 ;  /* 0x00000009001c7202 */ /* 0x000fc60000000f00 */
[----:B------:R-:W-:Y:S01]  /*0450*/  IMAD.X R11, RZ, RZ, R11, P0 ;  /* 0x000000ffff0b7224 */ /* 0x000fe200000e060b */
[----:B------:R-:W-:-:S04]  /*0460*/  ISETP.NE.AND P0, PT, R8, 0x1, PT ;  /* 0x000000010800780c */ /* 0x000fc80003f05270 */
[----:B--2---:R1:W-:Y:S09]  /*0470*/  STG.E desc[UR6][R10.64], R15 ;  /* 0x0000000f0a007986 */ /* 0x0043f2000c101906 */
[----:B------:R-:W-:Y:S05]  /*0480*/  @!P0 BRA `(.L_x_3) ;  /* 0x00000000001c8947 */ /* 0x000fea0003800000 */
[----:B------:R-:W-:-:S05]  /*0490*/  IADD3 R12, P0, PT, R6, R12, RZ ;  /* 0x0000000c060c7210 */ /* 0x000fca0007f1e0ff */
[----:B------:R-:W-:-:S06]  /*04a0*/  IMAD.X R13, RZ, RZ, R13, P0 ;  /* 0x000000ffff0d7224 */ /* 0x000fcc00000e060d */
[----:B------:R-:W2:Y:S01]  /*04b0*/  LDG.E R13, desc[UR6][R12.64] ;  /* 0x000000060c0d7981 */ /* 0x000ea2000c1e1900 */
[----:B-1----:R-:W-:Y:S01]  /*04c0*/  IADD3 R10, P0, PT, R6, R10, RZ ;  /* 0x0000000a060a7210 */ /* 0x002fe20007f1e0ff */
[----:B------:R-:W-:-:S03]  /*04d0*/  IMAD.IADD R28, R0, 0x1, R9 ;  /* 0x00000001001c7824 */ /* 0x000fc600078e0209 */
[----:B------:R-:W-:-:S05]  /*04e0*/  IADD3.X R11, PT, PT, RZ, R11, RZ, P0, !PT ;  /* 0x0000000bff0b7210 */ /* 0x000fca00007fe4ff */
[----:B--2---:R2:W-:Y:S04]  /*04f0*/  STG.E desc[UR6][R10.64], R13 ;  /* 0x0000000d0a007986 */ /* 0x0045e8000c101906 */
.L_x_3:
[----:B------:R-:W-:Y:S05]  /*0500*/  BSYNC.RECONVERGENT B1 ;  /* 0x0000000000017941 */ /* 0x000fea0003800200 */
.L_x_2:
[----:B------:R-:W-:-:S13]  /*0510*/  ISETP.GE.U32.AND P0, PT, R2, 0x3, PT ;  /* 0x000000030200780c */ /* 0x000fda0003f06070 */
[----:B------:R-:W-:Y:S05]  /*0520*/  @!P0 BRA `(.L_x_1) ;  /* 0x0000000000648947 */ /* 0x000fea0003800000 */
[----:B012---:R-:W0:Y:S01]  /*0530*/  LDC.64 R10, c[0x0][0x390] ;  /* 0x0000e400ff0a7b82 */ /* 0x007e220000000a00 */
[----:B------:R-:W-:-:S07]  /*0540*/  LEA R29, R4, R28, 0x4 ;  /* 0x0000001c041d7211 */ /* 0x000fce00078e20ff */
[----:B------:R-:W1:Y:S02]  /*0550*/  LDC.64 R12, c[0x0][0x398] ;  /* 0x0000e600ff0c7b82 */ /* 0x000e640000000a00 */
.L_x_4:
[----:B0--3--:R-:W-:-:S05]  /*0560*/  IMAD.WIDE R14, R29, 0x4, R10 ;  /* 0x000000041d0e7825 */ /* 0x009fca00078e020a */
[----:B------:R-:W2:Y:S01]  /*0570*/  LDG.E R21, desc[UR6][R14.64] ;  /* 0x000000060e157981 */ /* 0x000ea2000c1e1900 */
[----:B------:R-:W-:Y:S01]  /*0580*/  IADD3 R22, P0, PT, R6, R14, RZ ;  /* 0x0000000e06167210 */ /* 0x000fe20007f1e0ff */
[----:B-1----:R-:W-:-:S04]  /*0590*/  IMAD.WIDE R16, R29, 0x4, R12 ;  /* 0x000000041d107825 */ /* 0x002fc800078e020c */
[--C-:B------:R-:W-:Y:S01]  /*05a0*/  IMAD.X R23, RZ, RZ, R15.reuse, P0 ;  /* 0x000000ffff177224 */ /* 0x100fe200000e060f */
[C---:B------:R-:W-:Y:S01]  /*05b0*/  IADD3 R18, P0, PT, R6.reuse, R16, RZ ;  /* 0x0000001006127210 */ /* 0x040fe20007f1e0ff */
[----:B--2---:R0:W-:Y:S04]  /*05c0*/  STG.E desc[UR6][R16.64], R21 ;  /* 0x0000001510007986 */ /* 0x0041e8000c101906 */
[----:B------:R-:W2:Y:S01]  /*05d0*/  LDG.E R23, desc[UR6][R22.64] ;  /* 0x0000000616177981 */ /* 0x000ea2000c1e1900 */
[----:B------:R-:W-:Y:S01]  /*05e0*/  IADD3.X R19, PT, PT, RZ, R17, RZ, P0, !PT ;  /* 0x00000011ff137210 */ /* 0x000fe200007fe4ff */
[----:B0-----:R-:W-:-:S04]  /*05f0*/  IMAD.WIDE.U32 R20, R6, 0x2, R14 ;  /* 0x0000000206147825 */ /* 0x001fc800078e000e */
[----:B--2---:R3:W-:Y:S04]  /*0600*/  STG.E desc[UR6][R18.64], R23 ;  /* 0x0000001712007986 */ /* 0x0047e8000c101906 */
[----:B------:R-:W2:Y:S01]  /*0610*/  LDG.E R20, desc[UR6][R20.64] ;  /* 0x0000000614147981 */ /* 0x000ea2000c1e1900 */
[----:B------:R-:W-:-:S04]  /*0620*/  IMAD.WIDE.U32 R24, R6, 0x2, R16 ;  /* 0x0000000206187825 */ /* 0x000fc800078e0010 */
[C---:B------:R-:W-:Y:S01]  /*0630*/  IMAD.WIDE.U32 R14, R6.reuse, 0x3, R14 ;  /* 0x00000003060e7825 */ /* 0x040fe200078e000e */
[----:B--2---:R3:W-:Y:S05]  /*0640*/  STG.E desc[UR6][R24.64], R20 ;  /* 0x0000001418007986 */ /* 0x0047ea000c101906 */
[----:B------:R-:W2:Y:S01]  /*0650*/  LDG.E R15, desc[UR6][R14.64] ;  /* 0x000000060e0f7981 */ /* 0x000ea2000c1e1900 */
[C---:B------:R-:W-:Y:S01]  /*0660*/  IMAD.WIDE.U32 R16, R6.reuse, 0x3, R16 ;  /* 0x0000000306107825 */ /* 0x040fe200078e0010 */
[----:B------:R-:W-:-:S03]  /*0670*/  IADD3 R29, PT, PT, R6, R29, RZ ;  /* 0x0000001d061d7210 */ /* 0x000fc60007ffe0ff */
[----:B------:R-:W-:-:S05]  /*0680*/  IMAD.IADD R28, R6, 0x1, R28 ;  /* 0x00000001061c7824 */ /* 0x000fca00078e021c */
[----:B------:R-:W-:Y:S01]  /*0690*/  ISETP.GE.U32.AND P0, PT, R28, 0x10, PT ;  /* 0x000000101c00780c */ /* 0x000fe20003f06070 */
[----:B--2---:R3:W-:-:S12]  /*06a0*/  STG.E desc[UR6][R16.64], R15 ;  /* 0x0000000f10007986 */ /* 0x0047d8000c101906 */
[----:B------:R-:W-:Y:S05]  /*06b0*/  @!P0 BRA `(.L_x_4) ;  /* 0xfffffffc00a88947 */ /* 0x000fea000383ffff */
.L_x_1:
[----:B------:R-:W-:Y:S05]  /*06c0*/  BSYNC.RECONVERGENT B0 ;  /* 0x0000000000007941 */ /* 0x000fea0003800200 */
.L_x_0:
[----:B-----5:R-:W-:Y:S01]  /*06d0*/  ISETP.GE.AND P0, PT, R26, R27, PT ;  /* 0x0000001b1a00720c */ /* 0x020fe20003f06270 */
[----:B------:R-:W-:-:S12]  /*06e0*/  BSSY.RECONVERGENT B0, `(.L_x_5) ;  /* 0x000001a000007945 */ /* 0x000fd80003800200 */
[----:B------:R-:W-:Y:S05]  /*06f0*/  @P0 BRA `(.L_x_6) ;  /* 0x0000000000600947 */ /* 0x000fea0003800000 */
.L_x_10:
[----:B------:R-:W-:Y:S01]  /*0700*/  ISETP.GT.U32.AND P0, PT, R3, 0xf, PT ;  /* 0x0000000f0300780c */ /* 0x000fe20003f04070 */
[----:B------:R-:W-:-:S12]  /*0710*/  BSSY.RECONVERGENT B1, `(.L_x_7) ;  /* 0x0000013000017945 */ /* 0x000fd80003800200 */
[----:B----4-:R-:W-:Y:S05]  /*0720*/  @P0 BRA `(.L_x_8) ;  /* 0x0000000000440947 */ /* 0x010fea0003800000 */
[----:B-1-3--:R-:W1:Y:S08]  /*0730*/  LDC.64 R14, c[0x0][0x380] ;  /* 0x0000e000ff0e7b82 */ /* 0x00ae700000000a00 */
[----:B0-2---:R-:W0:Y:S08]  /*0740*/  LDC.64 R10, c[0x0][0x390] ;  /* 0x0000e400ff0a7b82 */ /* 0x005e300000000a00 */
[----:B------:R-:W2:Y:S01]  /*0750*/  LDC.64 R12, c[0x0][0x398] ;  /* 0x0000e600ff0c7b82 */ /* 0x000ea20000000a00 */
[----:B-1----:R-:W-:-:S05]  /*0760*/  IMAD.WIDE R14, R26, 0x4, R14 ;  /* 0x000000041a0e7825 */ /* 0x002fca00078e020e */
[----:B------:R1:W5:Y:S01]  /*0770*/  LDG.E R18, desc[UR6][R14.64] ;  /* 0x000000060e127981 */ /* 0x000362000c1e1900 */
[----:B------:R-:W-:-:S07]  /*0780*/  IMAD.MOV.U32 R19, RZ, RZ, R3 ;  /* 0x000000ffff137224 */ /* 0x000fce00078e0003 */
.L_x_9:
[----:B-----5:R-:W-:Y:S01]  /*0790*/  LEA R17, R18, R19, 0x4 ;  /* 0x0000001312117211 */ /* 0x020fe200078e20ff */
[----:B-1--4-:R-:W-:-:S04]  /*07a0*/  IMAD R15, R4, 0x10, R19 ;  /* 0x00000010040f7824 */ /* 0x012fc800078e0213 */
[----:B0-----:R-:W-:-:S04]  /*07b0*/  IMAD.WIDE R16, R17, 0x4, R10 ;  /* 0x0000000411107825 */ /* 0x001fc800078e020a */
[----:B--2---:R-:W-:Y:S02]  /*07c0*/  IMAD.WIDE R14, R15, 0x4, R12 ;  /* 0x000000040f0e7825 */ /* 0x004fe400078e020c */
[----:B------:R-:W2:Y:S04]  /*07d0*/  LDG.E R16, desc[UR6][R16.64] ;  /* 0x0000000610107981 */ /* 0x000ea8000c1e1900 */
[----:B------:R-:W2:Y:S01]  /*07e0*/  LDG.E R21, desc[UR6][R14.64] ;  /* 0x000000060e157981 */ /* 0x000ea2000c1e1900 */
[----:B------:R-:W-:-:S04]  /*07f0*/  IADD3 R19, PT, PT, R0, R19, RZ ;  /* 0x0000001300137210 */ /* 0x000fc80007ffe0ff */
[----:B------:R-:W-:Y:S01]  /*0800*/  ISETP.GE.U32.AND P0, PT, R19, 0x10, PT ;  /* 0x000000101300780c */ /* 0x000fe20003f06070 */
[----:B--2---:R-:W-:-:S05]  /*0810*/  FADD R21, R16, R21 ;  /* 0x0000001510157221 */ /* 0x004fca0000000000 */
[----:B------:R4:W-:Y:S07]  /*0820*/  STG.E desc[UR6][R14.64], R21 ;  /* 0x000000150e007986 */ /* 0x0009ee000c101906 */
[----:B------:R-:W-:Y:S05]  /*0830*/  @!P0 BRA `(.L_x_9) ;  /* 0xfffffffc00d48947 */ /* 0x000fea000383ffff */
.L_x_8:
[----:B------:R-:W-:Y:S05]  /*0840*/  BSYNC.RECONVERGENT B1 ;  /* 0x0000000000017941 */ /* 0x000fea0003800200 */
.L_x_7:
[----:B------:R-:W-:-:S05]  /*0850*/  VIADD R26, R26, 0x1 ;  /* 0x000000011a1a7836 */ /* 0x000fca0000000000 */
[----:B------:R-:W-:-:S13]  /*0860*/  ISETP.NE.AND P0, PT, R26, R27, PT ;  /* 0x0000001b1a00720c */ /* 0x000fda0003f05270 */
[----:B------:R-:W-:Y:S05]  /*0870*/  @P0 BRA `(.L_x_10) ;  /* 0xfffffffc00a00947 */ /* 0x000fea000383ffff */
.L_x_6:
[----:B------:R-:W-:Y:S05]  /*0880*/  BSYNC.RECONVERGENT B0 ;  /* 0x0000000000007941 */ /* 0x000fea0003800200 */
.L_x_5:
[----:B------:R-:W-:-:S04]  /*0890*/  IADD3 R4, PT, PT, R7, R4, RZ ;  /* 0x0000000407047210 */ /* 0x000fc80007ffe0ff */
[----:B------:R-:W-:-:S13]  /*08a0*/  ISETP.GE.AND P0, PT, R4, 0xa, PT ;  /* 0x0000000a0400780c */ /* 0x000fda0003f06270 */
[----:B------:R-:W-:Y:S05]  /*08b0*/  @!P0 BRA `(.L_x_11) ;  /* 0xfffffff8007c8947 */ /* 0x000fea000383ffff */
[----:B------:R-:W-:Y:S05]  /*08c0*/  EXIT ;  /* 0x000000000000794d */ /* 0x000fea0003800000 */
.L_x_12:
[----:B------:R-:W-:-:S00]  /*08d0*/  BRA `(.L_x_12) ;  /* 0xfffffffc00fc7947 */ /* 0x000fc0000383ffff */
[----:B------:R-:W-:-:S00]  /*08e0*/  NOP ;  /* 0x0000000000007918 */ /* 0x000fc00000000000 */
        /* <DEDUP_REMOVED lines=9> */
.L_x_13:


//--------------------- .nv.shared.reserved.0     --------------------------
	.section	.nv.shared.reserved.0,"aw",@nobits
	.weak		__nv_reservedSMEM_offset_0_alias
	.size		__nv_reservedSMEM_offset_0_alias, 0, 64
	.other		__nv_reservedSMEM_offset_0_alias,@"STO_CUDA_RESERVED_SHARED STV_DEFAULT"
__nv_reservedSMEM_offset_0_alias:
	.zero		0
	.zero		64


//--------------------- .nv.constant0._Z9aggregatePiS_PfS0_ --------------------------
	.section	.nv.constant0._Z9aggregatePiS_PfS0_,"a",@progbits
	.sectionflags	@""
	.align	4
.nv.constant0._Z9aggregatePiS_PfS0_:
	.zero		928


//--------------------- SYMBOLS --------------------------

	.type		.nv.reservedSmem.offset0,@object
	.size		.nv.reservedSmem.offset0,0x4
